	.headerflags	@"EF_CUDA_TEXMODE_UNIFIED EF_CUDA_64BIT_ADDRESS EF_CUDA_ACCELERATORS EF_CUDA_SM90 EF_CUDA_VIRTUAL_SM(EF_CUDA_SM90)"
	.elftype	@"ET_EXEC"


//--------------------- .nv.info                  --------------------------
	.section	.nv.info,"",@"SHT_CUDA_INFO"
	.align	4


	//----- nvinfo : EIATTR_REGCOUNT
	.align		4
        /*0000*/ 	.byte	0x04, 0x2f
        /*0002*/ 	.short	(.L_1 - .L_0)
	.align		4
.L_0:
        /*0004*/ 	.word	index@(triton_poi_fused_clone_2)
        /*0008*/ 	.word	0x0000000f


	//----- nvinfo : EIATTR_MIN_STACK_SIZE
	.align		4
.L_1:
        /*000c*/ 	.byte	0x04, 0x12
        /*000e*/ 	.short	(.L_3 - .L_2)
	.align		4
.L_2:
        /*0010*/ 	.word	index@(triton_poi_fused_clone_2)
        /*0014*/ 	.word	0x00000000


	//----- nvinfo : EIATTR_FRAME_SIZE
	.align		4
.L_3:
        /*0018*/ 	.byte	0x04, 0x11
        /*001a*/ 	.short	(.L_5 - .L_4)
	.align		4
.L_4:
        /*001c*/ 	.word	index@(triton_poi_fused_clone_2)
        /*0020*/ 	.word	0x00000000


	//----- nvinfo : EIATTR_MIN_STACK_SIZE
	.align		4
.L_5:
        /*0024*/ 	.byte	0x04, 0x12
        /*0026*/ 	.short	(.L_7 - .L_6)
	.align		4
.L_6:
        /*0028*/ 	.word	index@(triton_poi_fused_clone_2)
        /*002c*/ 	.word	0x00000000
.L_7:


//--------------------- .nv.info.triton_poi_fused_clone_2 --------------------------
	.section	.nv.info.triton_poi_fused_clone_2,"",@"SHT_CUDA_INFO"
	.sectionflags	@""
	.align	4


	//----- nvinfo : EIATTR_CUDA_API_VERSION
	.align		4
        /*0000*/ 	.byte	0x04, 0x37
        /*0002*/ 	.short	(.L_9 - .L_8)
.L_8:
        /*0004*/ 	.word	0x0000007c


	//----- nvinfo : EIATTR_KPARAM_INFO
	.align		4
.L_9:
        /*0008*/ 	.byte	0x04, 0x17
        /*000a*/ 	.short	(.L_11 - .L_10)
.L_10:
        /*000c*/ 	.word	0x00000000
        /*0010*/ 	.short	0x0002
        /*0012*/ 	.short	0x0010
        /*0014*/ 	.byte	0x00, 0xf0, 0x11, 0x00


	//----- nvinfo : EIATTR_KPARAM_INFO
	.align		4
.L_11:
        /*0018*/ 	.byte	0x04, 0x17
        /*001a*/ 	.short	(.L_13 - .L_12)
.L_12:
        /*001c*/ 	.word	0x00000000
        /*0020*/ 	.short	0x0001
        /*0022*/ 	.short	0x0008
        /*0024*/ 	.byte	0x00, 0xf4, 0x21, 0x00


	//----- nvinfo : EIATTR_KPARAM_INFO
	.align		4
.L_13:
        /*0028*/ 	.byte	0x04, 0x17
        /*002a*/ 	.short	(.L_15 - .L_14)
.L_14:
        /*002c*/ 	.word	0x00000000
        /*0030*/ 	.short	0x0000
        /*0032*/ 	.short	0x0000
        /*0034*/ 	.byte	0x00, 0xf4, 0x21, 0x00


	//----- nvinfo : EIATTR_SPARSE_MMA_MASK
	.align		4
.L_15:
        /*0038*/ 	.byte	0x03, 0x50
        /*003a*/ 	.short	0x0000


	//----- nvinfo : EIATTR_MAXREG_COUNT
	.align		4
        /*003c*/ 	.byte	0x03, 0x1b
        /*003e*/ 	.short	0x00ff


	//----- nvinfo : EIATTR_EXIT_INSTR_OFFSETS
	.align		4
        /*0040*/ 	.byte	0x04, 0x1c
        /*0042*/ 	.short	(.L_17 - .L_16)


	//   ....[0]....
.L_16:
        /*0044*/ 	.word	0x00000220


	//   ....[1]....
        /*0048*/ 	.word	0x00000250


	//----- nvinfo : EIATTR_REQNTID
	.align		4
.L_17:
        /*004c*/ 	.byte	0x04, 0x10
        /*004e*/ 	.short	(.L_19 - .L_18)
.L_18:
        /*0050*/ 	.word	0x00000080
        /*0054*/ 	.word	0x00000001
        /*0058*/ 	.word	0x00000001


	//----- nvinfo : EIATTR_CRS_STACK_SIZE
	.align		4
.L_19:
        /*005c*/ 	.byte	0x04, 0x1e
        /*005e*/ 	.short	(.L_21 - .L_20)
.L_20:
        /*0060*/ 	.word	0x00000000


	//----- nvinfo : EIATTR_CBANK_PARAM_SIZE
	.align		4
.L_21:
        /*0064*/ 	.byte	0x03, 0x19
        /*0066*/ 	.short	0x0014


	//----- nvinfo : EIATTR_PARAM_CBANK
	.align		4
        /*0068*/ 	.byte	0x04, 0x0a
        /*006a*/ 	.short	(.L_23 - .L_22)
	.align		4
.L_22:
        /*006c*/ 	.word	index@(.nv.constant0.triton_poi_fused_clone_2)
        /*0070*/ 	.short	0x0210
        /*0072*/ 	.short	0x0014


	//----- nvinfo : EIATTR_SW_WAR
	.align		4
.L_23:
        /*0074*/ 	.byte	0x04, 0x36
        /*0076*/ 	.short	(.L_25 - .L_24)
.L_24:
        /*0078*/ 	.word	0x00000008
.L_25:


//--------------------- .nv.callgraph             --------------------------
	.section	.nv.callgraph,"",@"SHT_CUDA_CALLGRAPH"
	.align	4
	.sectionentsize	8
	.align		4
        /*0000*/ 	.word	0x00000000
	.align		4
        /*0004*/ 	.word	0xffffffff
	.align		4
        /*0008*/ 	.word	0x00000000
	.align		4
        /*000c*/ 	.word	0xfffffffe
	.align		4
        /*0010*/ 	.word	0x00000000
	.align		4
        /*0014*/ 	.word	0xfffffffd
	.align		4
        /*0018*/ 	.word	0x00000000
	.align		4
        /*001c*/ 	.word	0xfffffffc


//--------------------- .text.triton_poi_fused_clone_2 --------------------------
	.section	.text.triton_poi_fused_clone_2,"ax",@progbits
	.align	128
        .global         triton_poi_fused_clone_2
        .type           triton_poi_fused_clone_2,@function
        .size           triton_poi_fused_clone_2,(.L_x_3 - triton_poi_fused_clone_2)
        .other          triton_poi_fused_clone_2,@"STO_CUDA_ENTRY STV_DEFAULT"
triton_poi_fused_clone_2:
.text.triton_poi_fused_clone_2:
[----:B------:R-:W0:Y:S02]  /*0000*/  LDC R1, c[0x0][0x28] ;  /* 0x00000a00ff017b82 */ /* 0x000e240000000800 */
[----:B------:R-:W1:Y:S01]  /*0010*/  S2R R0, SR_TID.X ;  /* 0x0000000000007919 */ /* 0x000e620000002100 */
[----:B------:R-:W2:Y:S01]  /*0020*/  LDC.64 R4, c[0x0][0x218] ;  /* 0x00008600ff047b82 */ /* 0x000ea20000000a00 */
[----:B------:R-:W-:Y:S01]  /*0030*/  ULDC.64 UR4, c[0x0][0x208] ;  /* 0x0000820000047ab9 */ /* 0x000fe20000000a00 */
[----:B------:R-:W-:Y:S01]  /*0040*/  BSSY B0, `(.L_x_0) ;  /* 0x000001d000007945 */ /* 0x000fe20003800000 */
[----:B------:R-:W3:Y:S01]  /*0050*/  S2R R7, SR_CTAID.X ;  /* 0x0000000000077919 */ /* 0x000ee20000002500 */
[----:B-1----:R-:W-:Y:S02]  /*0060*/  LOP3.LUT R0, R0, 0x7f, RZ, 0xc0, !PT ;  /* 0x0000007f00007812 */ /* 0x002fe400078ec0ff */
[----:B---3--:R-:W-:-:S03]  /*0070*/  SHF.R.S32.HI R2, RZ, 0x18, R7 ;  /* 0x00000018ff027819 */ /* 0x008fc60000011407 */
[----:B------:R-:W-:Y:S01]  /*0080*/  IMAD R7, R7, 0x80, R0 ;  /* 0x0000008007077824 */ /* 0x000fe200078e0200 */
[----:B------:R-:W-:-:S03]  /*0090*/  SGXT R0, R2, 0x1 ;  /* 0x000000010200781a */ /* 0x000fc60000000200 */
[C---:B--2---:R-:W-:Y:S01]  /*00a0*/  IMAD.WIDE R4, R7.reuse, 0x4, R4 ;  /* 0x0000000407047825 */ /* 0x044fe200078e0204 */
[----:B------:R-:W-:Y:S02]  /*00b0*/  ISETP.GE.AND P0, PT, R7, 0x100, PT ;  /* 0x000001000700780c */ /* 0x000fe40003f06270 */
[CC--:B------:R-:W-:Y:S02]  /*00c0*/  LEA.HI R2, R0.reuse, R7.reuse, RZ, 0x4 ;  /* 0x0000000700027211 */ /* 0x0c0fe400078f20ff */
[CC--:B------:R-:W-:Y:S02]  /*00d0*/  LEA.HI R6, R0.reuse, R7.reuse, RZ, 0x2 ;  /* 0x0000000700067211 */ /* 0x0c0fe400078f10ff */
[----:B------:R-:W-:Y:S02]  /*00e0*/  SHF.R.S32.HI R8, RZ, 0x4, R2 ;  /* 0x00000004ff087819 */ /* 0x000fe40000011402 */
[----:B------:R-:W1:Y:S01]  /*00f0*/  LDC.64 R2, c[0x0][0x210] ;  /* 0x00008400ff027b82 */ /* 0x000e620000000a00 */
[----:B------:R-:W-:-:S02]  /*0100*/  LEA.HI R0, R0, R7, RZ, 0x6 ;  /* 0x0000000700007211 */ /* 0x000fc400078f30ff */
[----:B------:R-:W-:Y:S02]  /*0110*/  SHF.R.S32.HI R9, RZ, 0x2, R6 ;  /* 0x00000002ff097819 */ /* 0x000fe40000011406 */
[----:B------:R-:W-:Y:S02]  /*0120*/  LEA.HI R10, R8, R8, RZ, 0x2 ;  /* 0x00000008080a7211 */ /* 0x000fe400078f10ff */
[----:B------:R-:W-:Y:S02]  /*0130*/  LOP3.LUT R12, R0, 0xffffffc0, RZ, 0xc0, !PT ;  /* 0xffffffc0000c7812 */ /* 0x000fe400078ec0ff */
[----:B------:R-:W-:Y:S02]  /*0140*/  LOP3.LUT R6, R6, 0xfffffffc, RZ, 0xc0, !PT ;  /* 0xfffffffc06067812 */ /* 0x000fe400078ec0ff */
[----:B------:R-:W-:Y:S02]  /*0150*/  LEA.HI R0, R9, R9, RZ, 0x2 ;  /* 0x0000000909007211 */ /* 0x000fe400078f10ff */
[----:B------:R-:W-:-:S02]  /*0160*/  LOP3.LUT R11, R10, 0x3ffffffc, RZ, 0xc0, !PT ;  /* 0x3ffffffc0a0b7812 */ /* 0x000fc400078ec0ff */
[----:B------:R-:W-:Y:S02]  /*0170*/  IADD3 R6, R12, R7, -R6 ;  /* 0x000000070c067210 */ /* 0x000fe40007ffe806 */
[----:B------:R-:W-:Y:S01]  /*0180*/  LOP3.LUT R0, R0, 0xffffffc, RZ, 0xc0, !PT ;  /* 0x0ffffffc00007812 */ /* 0x000fe200078ec0ff */
[----:B------:R-:W-:-:S04]  /*0190*/  IMAD.IADD R11, R8, 0x1, -R11 ;  /* 0x00000001080b7824 */ /* 0x000fc800078e0a0b */
[----:B------:R-:W-:Y:S02]  /*01a0*/  IMAD.IADD R0, R9, 0x1, -R0 ;  /* 0x0000000109007824 */ /* 0x000fe400078e0a00 */
[----:B------:R-:W-:-:S04]  /*01b0*/  IMAD R11, R11, 0x4, R6 ;  /* 0x000000040b0b7824 */ /* 0x000fc800078e0206 */
[----:B------:R-:W-:Y:S02]  /*01c0*/  IMAD R11, R0, 0x10, R11 ;  /* 0x00000010000b7824 */ /* 0x000fe400078e020b */
[----:B------:R-:W-:Y:S02]  /*01d0*/  IMAD.MOV.U32 R0, RZ, RZ, RZ ;  /* 0x000000ffff007224 */ /* 0x000fe400078e00ff */
[----:B-1----:R-:W-:Y:S01]  /*01e0*/  IMAD.WIDE R2, R11, 0x4, R2 ;  /* 0x000000040b027825 */ /* 0x002fe200078e0202 */
[----:B------:R-:W-:Y:S06]  /*01f0*/  @P0 BRA `(.L_x_1) ;  /* 0x0000000000040947 */ /* 0x000fec0003800000 */
[----:B------:R1:W5:Y:S02]  /*0200*/  LDG.E R0, desc[UR4][R2.64] ;  /* 0x0000000402007981 */ /* 0x000364000c1e1900 */
.L_x_1:
[----:B------:R-:W-:Y:S05]  /*0210*/  BSYNC B0 ;  /* 0x0000000000007941 */ /* 0x000fea0003800000 */
.L_x_0:
[----:B------:R-:W-:Y:S05]  /*0220*/  @P0 EXIT ;  /* 0x000000000000094d */ /* 0x000fea0003800000 */
[----:B-1---5:R-:W-:-:S05]  /*0230*/  FMUL R3, R0, 0.5 ;  /* 0x3f00000000037820 */ /* 0x022fca0000400000 */
[----:B------:R-:W-:Y:S01]  /*0240*/  STG.E desc[UR4][R4.64], R3 ;  /* 0x0000000304007986 */ /* 0x000fe2000c101904 */
[----:B------:R-:W-:Y:S05]  /*0250*/  EXIT ;  /* 0x000000000000794d */ /* 0x000fea0003800000 */
.L_x_2:
[----:B------:R-:W-:-:S00]  /*0260*/  BRA `(.L_x_2) ;  /* 0xfffffffc00fc7947 */ /* 0x000fc0000383ffff */
[----:B------:R-:W-:-:S00]  /*0270*/  NOP ;  /* 0x0000000000007918 */ /* 0x000fc00000000000 */
        /* <DEDUP_REMOVED lines=8> */
.L_x_3:


//--------------------- .nv.constant0.triton_poi_fused_clone_2 --------------------------
	.section	.nv.constant0.triton_poi_fused_clone_2,"a",@progbits
	.sectionflags	@""
	.align	4
.nv.constant0.triton_poi_fused_clone_2:
	.zero		548
